//
// Generated by NVIDIA NVVM Compiler
//
// Compiler Build ID: CL-36424714
// Cuda compilation tools, release 13.0, V13.0.88
// Based on NVVM 20.0.0
//

.version 9.0
.target sm_100
.address_size 64

	// .globl	_Z11gpu_gemm_nnIiEviiiPT_PKS0_S3_

.visible .entry _Z11gpu_gemm_nnIiEviiiPT_PKS0_S3_(
	.param .u32 _Z11gpu_gemm_nnIiEviiiPT_PKS0_S3__param_0,
	.param .u32 _Z11gpu_gemm_nnIiEviiiPT_PKS0_S3__param_1,
	.param .u32 _Z11gpu_gemm_nnIiEviiiPT_PKS0_S3__param_2,
	.param .u64 .ptr .align 1 _Z11gpu_gemm_nnIiEviiiPT_PKS0_S3__param_3,
	.param .u64 .ptr .align 1 _Z11gpu_gemm_nnIiEviiiPT_PKS0_S3__param_4,
	.param .u64 .ptr .align 1 _Z11gpu_gemm_nnIiEviiiPT_PKS0_S3__param_5
)
{
	.reg .pred 	%p<13>;
	.reg .b32 	%r<88>;
	.reg .b64 	%rd<80>;

	ld.param.u32 	%r21, [_Z11gpu_gemm_nnIiEviiiPT_PKS0_S3__param_0];
	ld.param.u32 	%r23, [_Z11gpu_gemm_nnIiEviiiPT_PKS0_S3__param_1];
	ld.param.u32 	%r22, [_Z11gpu_gemm_nnIiEviiiPT_PKS0_S3__param_2];
	ld.param.u64 	%rd32, [_Z11gpu_gemm_nnIiEviiiPT_PKS0_S3__param_3];
	ld.param.u64 	%rd33, [_Z11gpu_gemm_nnIiEviiiPT_PKS0_S3__param_4];
	ld.param.u64 	%rd34, [_Z11gpu_gemm_nnIiEviiiPT_PKS0_S3__param_5];
	cvta.to.global.u64 	%rd1, %rd34;
	cvta.to.global.u64 	%rd2, %rd33;
	mov.u32 	%r24, %ctaid.y;
	mov.u32 	%r1, %ntid.y;
	mov.u32 	%r25, %tid.y;
	mad.lo.s32 	%r2, %r24, %r1, %r25;
	mov.u32 	%r26, %ctaid.x;
	mov.u32 	%r3, %ntid.x;
	mov.u32 	%r27, %tid.x;
	mad.lo.s32 	%r28, %r26, %r3, %r27;
	cvt.u64.u32 	%rd3, %r28;
	cvt.s64.s32 	%rd4, %r23;
	setp.ge.u32 	%p1, %r2, %r23;
	@%p1 bra 	$L__BB0_18;
	cvt.s64.s32 	%rd5, %r21;
	cvt.s64.s32 	%rd6, %r22;
	setp.eq.s32 	%p2, %r22, 0;
	mov.u32 	%r29, %nctaid.x;
	mul.lo.s32 	%r4, %r29, %r3;
	mov.u32 	%r30, %nctaid.y;
	mul.lo.s32 	%r5, %r30, %r1;
	@%p2 bra 	$L__BB0_18;
	cvt.u64.u32 	%rd72, %r2;
	and.b32  	%r6, %r22, 7;
	and.b32  	%r7, %r22, 3;
	and.b64  	%rd8, %rd6, -8;
	and.b32  	%r8, %r22, 1;
	shl.b64 	%rd9, %rd4, 5;
	shl.b64 	%rd10, %rd4, 2;
	cvta.to.global.u64 	%rd11, %rd32;
	cvt.u64.u32 	%rd12, %r5;
	cvt.u64.u32 	%rd13, %r4;
$L__BB0_3:
	setp.ge.u64 	%p3, %rd3, %rd5;
	@%p3 bra 	$L__BB0_17;
	shl.b64 	%rd35, %rd72, 2;
	add.s64 	%rd15, %rd1, %rd35;
	mov.u64 	%rd73, %rd3;
$L__BB0_5:
	setp.lt.u32 	%p4, %r22, 8;
	mul.lo.s64 	%rd17, %rd73, %rd6;
	mov.b32 	%r87, 0;
	mov.b64 	%rd78, 0;
	@%p4 bra 	$L__BB0_8;
	mul.lo.s64 	%rd37, %rd6, %rd73;
	shl.b64 	%rd38, %rd37, 2;
	add.s64 	%rd39, %rd2, %rd38;
	add.s64 	%rd74, %rd39, 16;
	mov.b32 	%r87, 0;
	mov.u64 	%rd75, %rd15;
	mov.u64 	%rd76, %rd8;
$L__BB0_7:
	.pragma "nounroll";
	ld.global.nc.u32 	%r34, [%rd74+-16];
	ld.global.nc.u32 	%r35, [%rd75];
	mad.lo.s32 	%r36, %r35, %r34, %r87;
	ld.global.nc.u32 	%r37, [%rd74+-12];
	add.s64 	%rd40, %rd75, %rd10;
	ld.global.nc.u32 	%r38, [%rd40];
	mad.lo.s32 	%r39, %r38, %r37, %r36;
	ld.global.nc.u32 	%r40, [%rd74+-8];
	add.s64 	%rd41, %rd40, %rd10;
	ld.global.nc.u32 	%r41, [%rd41];
	mad.lo.s32 	%r42, %r41, %r40, %r39;
	ld.global.nc.u32 	%r43, [%rd74+-4];
	add.s64 	%rd42, %rd41, %rd10;
	ld.global.nc.u32 	%r44, [%rd42];
	mad.lo.s32 	%r45, %r44, %r43, %r42;
	ld.global.nc.u32 	%r46, [%rd74];
	add.s64 	%rd43, %rd42, %rd10;
	ld.global.nc.u32 	%r47, [%rd43];
	mad.lo.s32 	%r48, %r47, %r46, %r45;
	ld.global.nc.u32 	%r49, [%rd74+4];
	add.s64 	%rd44, %rd43, %rd10;
	ld.global.nc.u32 	%r50, [%rd44];
	mad.lo.s32 	%r51, %r50, %r49, %r48;
	ld.global.nc.u32 	%r52, [%rd74+8];
	add.s64 	%rd45, %rd44, %rd10;
	ld.global.nc.u32 	%r53, [%rd45];
	mad.lo.s32 	%r54, %r53, %r52, %r51;
	ld.global.nc.u32 	%r55, [%rd74+12];
	add.s64 	%rd46, %rd45, %rd10;
	ld.global.nc.u32 	%r56, [%rd46];
	mad.lo.s32 	%r87, %r56, %r55, %r54;
	add.s64 	%rd76, %rd76, -8;
	add.s64 	%rd75, %rd75, %rd9;
	add.s64 	%rd74, %rd74, 32;
	setp.ne.s64 	%p5, %rd76, 0;
	mov.u64 	%rd78, %rd8;
	@%p5 bra 	$L__BB0_7;
$L__BB0_8:
	setp.eq.s32 	%p6, %r6, 0;
	@%p6 bra 	$L__BB0_16;
	add.s32 	%r58, %r6, -1;
	setp.lt.u32 	%p7, %r58, 3;
	@%p7 bra 	$L__BB0_11;
	add.s64 	%rd47, %rd78, %rd17;
	shl.b64 	%rd48, %rd47, 2;
	add.s64 	%rd49, %rd2, %rd48;
	ld.global.nc.u32 	%r59, [%rd49];
	mad.lo.s64 	%rd50, %rd78, %rd4, %rd72;
	shl.b64 	%rd51, %rd50, 2;
	add.s64 	%rd52, %rd1, %rd51;
	ld.global.nc.u32 	%r60, [%rd52];
	mad.lo.s32 	%r61, %r60, %r59, %r87;
	ld.global.nc.u32 	%r62, [%rd49+4];
	add.s64 	%rd53, %rd52, %rd10;
	ld.global.nc.u32 	%r63, [%rd53];
	mad.lo.s32 	%r64, %r63, %r62, %r61;
	ld.global.nc.u32 	%r65, [%rd49+8];
	add.s64 	%rd54, %rd53, %rd10;
	ld.global.nc.u32 	%r66, [%rd54];
	mad.lo.s32 	%r67, %r66, %r65, %r64;
	ld.global.nc.u32 	%r68, [%rd49+12];
	add.s64 	%rd55, %rd54, %rd10;
	ld.global.nc.u32 	%r69, [%rd55];
	mad.lo.s32 	%r87, %r69, %r68, %r67;
	add.s64 	%rd78, %rd78, 4;
$L__BB0_11:
	setp.eq.s32 	%p8, %r7, 0;
	@%p8 bra 	$L__BB0_16;
	setp.eq.s32 	%p9, %r7, 1;
	@%p9 bra 	$L__BB0_14;
	add.s64 	%rd56, %rd78, %rd17;
	shl.b64 	%rd57, %rd56, 2;
	add.s64 	%rd58, %rd2, %rd57;
	ld.global.nc.u32 	%r71, [%rd58];
	mad.lo.s64 	%rd59, %rd78, %rd4, %rd72;
	shl.b64 	%rd60, %rd59, 2;
	add.s64 	%rd61, %rd1, %rd60;
	ld.global.nc.u32 	%r72, [%rd61];
	mad.lo.s32 	%r73, %r72, %r71, %r87;
	ld.global.nc.u32 	%r74, [%rd58+4];
	add.s64 	%rd62, %rd61, %rd10;
	ld.global.nc.u32 	%r75, [%rd62];
	mad.lo.s32 	%r87, %r75, %r74, %r73;
	add.s64 	%rd78, %rd78, 2;
$L__BB0_14:
	setp.eq.s32 	%p10, %r8, 0;
	@%p10 bra 	$L__BB0_16;
	add.s64 	%rd63, %rd78, %rd17;
	shl.b64 	%rd64, %rd63, 2;
	add.s64 	%rd65, %rd2, %rd64;
	ld.global.nc.u32 	%r76, [%rd65];
	mad.lo.s64 	%rd66, %rd78, %rd4, %rd72;
	shl.b64 	%rd67, %rd66, 2;
	add.s64 	%rd68, %rd1, %rd67;
	ld.global.nc.u32 	%r77, [%rd68];
	mad.lo.s32 	%r87, %r77, %r76, %r87;
$L__BB0_16:
	mad.lo.s64 	%rd69, %rd73, %rd4, %rd72;
	shl.b64 	%rd70, %rd69, 2;
	add.s64 	%rd71, %rd11, %rd70;
	ld.global.u32 	%r78, [%rd71];
	add.s32 	%r79, %r78, %r87;
	st.global.u32 	[%rd71], %r79;
	add.s64 	%rd73, %rd73, %rd13;
	setp.lt.u64 	%p11, %rd73, %rd5;
	@%p11 bra 	$L__BB0_5;
$L__BB0_17:
	add.s64 	%rd72, %rd72, %rd12;
	setp.lt.u64 	%p12, %rd72, %rd4;
	@%p12 bra 	$L__BB0_3;
$L__BB0_18:
	ret;

}


// ===== COMPILED SASS (sm_100) =====

	.target	sm_100

	.elftype	@"ET_EXEC"


//--------------------- .note.nv.tkinfo           --------------------------
	.section	.note.nv.tkinfo,"",@"SHT_NOTE"
	.sectionflags	@"SHF_NOTE_NV_TKINFO"
	.tkinfo
        /*0018*/ 	.word	0x00000002
        /*0030*/ 	.string	""
        /*0030*/ 	.string	"ptxas"
        /*0030*/ 	.string	"Cuda compilation tools, release 13.0, V13.0.88"
        /*0030*/ 	.string	"Build cuda_13.0.r13.0/compiler.36424714_0"
        /*0030*/ 	.string	"-arch sm_100 -m 64 "



//--------------------- .note.nv.cuinfo           --------------------------
	.section	.note.nv.cuinfo,"",@"SHT_NOTE"
	.sectionflags	@"SHF_NOTE_NV_CUINFO"
        /*0018*/ 	.short	0x0002
        /*001a*/ 	.short	0x0064
        /*001c*/ 	.short	0x0082
	.zero		2


//--------------------- .nv.info                  --------------------------
	.section	.nv.info,"",@"SHT_CUDA_INFO"
	.align	4


	//----- nvinfo : EIATTR_REGCOUNT
	.align		4
        /*0000*/ 	.byte	0x04, 0x2f
        /*0002*/ 	.short	(.L_1 - .L_0)
	.align		4
.L_0:
        /*0004*/ 	.word	index@(_Z11gpu_gemm_nnIiEviiiPT_PKS0_S3_)
        /*0008*/ 	.word	0x00000020


	//----- nvinfo : EIATTR_FRAME_SIZE
	.align		4
.L_1:
        /*000c*/ 	.byte	0x04, 0x11
        /*000e*/ 	.short	(.L_3 - .L_2)
	.align		4
.L_2:
        /*0010*/ 	.word	index@(_Z11gpu_gemm_nnIiEviiiPT_PKS0_S3_)
        /*0014*/ 	.word	0x00000000


	//----- nvinfo : EIATTR_MIN_STACK_SIZE
	.align		4
.L_3:
        /*0018*/ 	.byte	0x04, 0x12
        /*001a*/ 	.short	(.L_5 - .L_4)
	.align		4
.L_4:
        /*001c*/ 	.word	index@(_Z11gpu_gemm_nnIiEviiiPT_PKS0_S3_)
        /*0020*/ 	.word	0x00000000
.L_5:


//--------------------- .nv.compat                --------------------------
	.section	.nv.compat,"",@"SHT_CUDA_COMPAT_INFO"
	.align	4
        /*0000*/ 	.byte	0x02, 0x09, 0x00, 0x00, 0x02, 0x02, 0x01, 0x00, 0x02, 0x05, 0x05, 0x00, 0x03, 0x07, 0x01, 0x01
        /*0010*/ 	.byte	0x02, 0x03, 0x00, 0x00, 0x02, 0x06, 0x01, 0x00, 0x04, 0x0b, 0x08, 0x00, 0x09, 0x00, 0x00, 0x00
        /*0020*/ 	.byte	0x00, 0x00, 0x00, 0x00


//--------------------- .nv.info._Z11gpu_gemm_nnIiEviiiPT_PKS0_S3_ --------------------------
	.section	.nv.info._Z11gpu_gemm_nnIiEviiiPT_PKS0_S3_,"",@"SHT_CUDA_INFO"
	.sectionflags	@""
	.align	4


	//----- nvinfo : EIATTR_CUDA_API_VERSION
	.align		4
        /*0000*/ 	.byte	0x04, 0x37
        /*0002*/ 	.short	(.L_7 - .L_6)
.L_6:
        /*0004*/ 	.word	0x00000082


	//----- nvinfo : EIATTR_KPARAM_INFO
	.align		4
.L_7:
        /*0008*/ 	.byte	0x04, 0x17
        /*000a*/ 	.short	(.L_9 - .L_8)
.L_8:
        /*000c*/ 	.word	0x00000000
        /*0010*/ 	.short	0x0005
        /*0012*/ 	.short	0x0020
        /*0014*/ 	.byte	0x00, 0xf5, 0x21, 0x00


	//----- nvinfo : EIATTR_KPARAM_INFO
	.align		4
.L_9:
        /*0018*/ 	.byte	0x04, 0x17
        /*001a*/ 	.short	(.L_11 - .L_10)
.L_10:
        /*001c*/ 	.word	0x00000000
        /*0020*/ 	.short	0x0004
        /*0022*/ 	.short	0x0018
        /*0024*/ 	.byte	0x00, 0xf5, 0x21, 0x00


	//----- nvinfo : EIATTR_KPARAM_INFO
	.align		4
.L_11:
        /*0028*/ 	.byte	0x04, 0x17
        /*002a*/ 	.short	(.L_13 - .L_12)
.L_12:
        /*002c*/ 	.word	0x00000000
        /*0030*/ 	.short	0x0003
        /*0032*/ 	.short	0x0010
        /*0034*/ 	.byte	0x00, 0xf5, 0x21, 0x00


	//----- nvinfo : EIATTR_KPARAM_INFO
	.align		4
.L_13:
        /*0038*/ 	.byte	0x04, 0x17
        /*003a*/ 	.short	(.L_15 - .L_14)
.L_14:
        /*003c*/ 	.word	0x00000000
        /*0040*/ 	.short	0x0002
        /*0042*/ 	.short	0x0008
        /*0044*/ 	.byte	0x00, 0xf0, 0x11, 0x00


	//----- nvinfo : EIATTR_KPARAM_INFO
	.align		4
.L_15:
        /*0048*/ 	.byte	0x04, 0x17
        /*004a*/ 	.short	(.L_17 - .L_16)
.L_16:
        /*004c*/ 	.word	0x00000000
        /*0050*/ 	.short	0x0001
        /*0052*/ 	.short	0x0004
        /*0054*/ 	.byte	0x00, 0xf0, 0x11, 0x00


	//----- nvinfo : EIATTR_KPARAM_INFO
	.align		4
.L_17:
        /*0058*/ 	.byte	0x04, 0x17
        /*005a*/ 	.short	(.L_19 - .L_18)
.L_18:
        /*005c*/ 	.word	0x00000000
        /*0060*/ 	.short	0x0000
        /*0062*/ 	.short	0x0000
        /*0064*/ 	.byte	0x00, 0xf0, 0x11, 0x00


	//----- nvinfo : EIATTR_SPARSE_MMA_MASK
	.align		4
.L_19:
        /*0068*/ 	.byte	0x03, 0x50
        /*006a*/ 	.short	0x0000


	//----- nvinfo : EIATTR_MAXREG_COUNT
	.align		4
        /*006c*/ 	.byte	0x03, 0x1b
        /*006e*/ 	.short	0x00ff


	//----- nvinfo : EIATTR_MERCURY_ISA_VERSION
	.align		4
        /*0070*/ 	.byte	0x03, 0x5f
        /*0072*/ 	.short	0x0101


	//----- nvinfo : EIATTR_VRC_CTA_INIT_COUNT
	.align		4
        /*0074*/ 	.byte	0x02, 0x4a
	.zero		1
	.zero		1


	//----- nvinfo : EIATTR_EXIT_INSTR_OFFSETS
	.align		4
        /*0078*/ 	.byte	0x04, 0x1c
        /*007a*/ 	.short	(.L_21 - .L_20)


	//   ....[0]....
.L_20:
        /*007c*/ 	.word	0x000000b0


	//   ....[1]....
        /*0080*/ 	.word	0x00000120


	//   ....[2]....
        /*0084*/ 	.word	0x00000e90


	//----- nvinfo : EIATTR_CRS_STACK_SIZE
	.align		4
.L_21:
        /*0088*/ 	.byte	0x04, 0x1e
        /*008a*/ 	.short	(.L_23 - .L_22)
.L_22:
        /*008c*/ 	.word	0x00000000


	//----- nvinfo : EIATTR_CBANK_PARAM_SIZE
	.align		4
.L_23:
        /*0090*/ 	.byte	0x03, 0x19
        /*0092*/ 	.short	0x0028


	//----- nvinfo : EIATTR_PARAM_CBANK
	.align		4
        /*0094*/ 	.byte	0x04, 0x0a
        /*0096*/ 	.short	(.L_25 - .L_24)
	.align		4
.L_24:
        /*0098*/ 	.word	index@(.nv.constant0._Z11gpu_gemm_nnIiEviiiPT_PKS0_S3_)
        /*009c*/ 	.short	0x0380
        /*009e*/ 	.short	0x0028


	//----- nvinfo : EIATTR_SW_WAR
	.align		4
.L_25:
        /*00a0*/ 	.byte	0x04, 0x36
        /*00a2*/ 	.short	(.L_27 - .L_26)
.L_26:
        /*00a4*/ 	.word	0x00000008
.L_27:


//--------------------- .nv.callgraph             --------------------------
	.section	.nv.callgraph,"",@"SHT_CUDA_CALLGRAPH"
	.align	4
	.sectionentsize	8
	.align		4
        /*0000*/ 	.word	0x00000000
	.align		4
        /*0004*/ 	.word	0xffffffff
	.align		4
        /*0008*/ 	.word	0x00000000
	.align		4
        /*000c*/ 	.word	0xfffffffe
	.align		4
        /*0010*/ 	.word	0x00000000
	.align		4
        /*0014*/ 	.word	0xfffffffd
	.align		4
        /*0018*/ 	.word	0x00000000
	.align		4
        /*001c*/ 	.word	0xfffffffc


//--------------------- .text._Z11gpu_gemm_nnIiEviiiPT_PKS0_S3_ --------------------------
	.section	.text._Z11gpu_gemm_nnIiEviiiPT_PKS0_S3_,"ax",@progbits
	.align	128
        .global         _Z11gpu_gemm_nnIiEviiiPT_PKS0_S3_
        .type           _Z11gpu_gemm_nnIiEviiiPT_PKS0_S3_,@function
        .size           _Z11gpu_gemm_nnIiEviiiPT_PKS0_S3_,(.L_x_10 - _Z11gpu_gemm_nnIiEviiiPT_PKS0_S3_)
        .other          _Z11gpu_gemm_nnIiEviiiPT_PKS0_S3_,@"STO_CUDA_ENTRY STV_DEFAULT"
_Z11gpu_gemm_nnIiEviiiPT_PKS0_S3_:
.text._Z11gpu_gemm_nnIiEviiiPT_PKS0_S3_:
[----:B------:R-:W-:Y:S01]  /*0000*/  LDC R1, c[0x0][0x37c] ;  /* 0x0000df00ff017b82 */ /* 0x000fe20000000800 */
[----:B------:R-:W0:Y:S07]  /*0010*/  S2R R3, SR_TID.Y ;  /* 0x0000000000037919 */ /* 0x000e2e0000002200 */
[----:B------:R-:W0:Y:S01]  /*0020*/  S2UR UR4, SR_CTAID.Y ;  /* 0x00000000000479c3 */ /* 0x000e220000002600 */
[----:B------:R-:W1:Y:S07]  /*0030*/  S2R R2, SR_TID.X ;  /* 0x0000000000027919 */ /* 0x000e6e0000002100 */
[----:B------:R-:W0:Y:S08]  /*0040*/  LDC R4, c[0x0][0x364] ;  /* 0x0000d900ff047b82 */ /* 0x000e300000000800 */
[----:B------:R-:W2:Y:S08]  /*0050*/  LDC R0, c[0x0][0x384] ;  /* 0x0000e100ff007b82 */ /* 0x000eb00000000800 */
[----:B------:R-:W1:Y:S08]  /*0060*/  S2UR UR5, SR_CTAID.X ;  /* 0x00000000000579c3 */ /* 0x000e700000002500 */
[----:B------:R-:W1:Y:S01]  /*0070*/  LDC R5, c[0x0][0x360] ;  /* 0x0000d800ff057b82 */ /* 0x000e620000000800 */
[----:B0-----:R-:W-:-:S05]  /*0080*/  IMAD R6, R4, UR4, R3 ;  /* 0x0000000404067c24 */ /* 0x001fca000f8e0203 */
[----:B--2---:R-:W-:Y:S01]  /*0090*/  ISETP.GE.U32.AND P0, PT, R6, R0, PT ;  /* 0x000000000600720c */ /* 0x004fe20003f06070 */
[----:B-1----:R-:W-:-:S12]  /*00a0*/  IMAD R2, R5, UR5, R2 ;  /* 0x0000000505027c24 */ /* 0x002fd8000f8e0202 */
[----:B------:R-:W-:Y:S05]  /*00b0*/  @P0 EXIT ;  /* 0x000000000000094d */ /* 0x000fea0003800000 */
[----:B------:R-:W0:Y:S01]  /*00c0*/  LDCU UR6, c[0x0][0x388] ;  /* 0x00007100ff0677ac */ /* 0x000e220008000800 */
[----:B------:R-:W1:Y:S01]  /*00d0*/  LDCU UR4, c[0x0][0x370] ;  /* 0x00006e00ff0477ac */ /* 0x000e620008000800 */
[----:B------:R-:W2:Y:S01]  /*00e0*/  LDCU UR5, c[0x0][0x374] ;  /* 0x00006e80ff0577ac */ /* 0x000ea20008000800 */
[----:B0-----:R-:W-:Y:S01]  /*00f0*/  ISETP.NE.AND P0, PT, RZ, UR6, PT ;  /* 0x00000006ff007c0c */ /* 0x001fe2000bf05270 */
[----:B-1----:R-:W-:Y:S02]  /*0100*/  IMAD R3, R5, UR4, RZ ;  /* 0x0000000405037c24 */ /* 0x002fe4000f8e02ff */
[----:B--2---:R-:W-:-:S10]  /*0110*/  IMAD R4, R4, UR5, RZ ;  /* 0x0000000504047c24 */ /* 0x004fd4000f8e02ff */
[----:B------:R-:W-:Y:S05]  /*0120*/  @!P0 EXIT ;  /* 0x000000000000894d */ /* 0x000fea0003800000 */
[----:B------:R-:W0:Y:S01]  /*0130*/  LDCU UR5, c[0x0][0x380] ;  /* 0x00007000ff0577ac */ /* 0x000e220008000800 */
[----:B------:R-:W-:Y:S01]  /*0140*/  SHF.R.S32.HI R5, RZ, 0x1f, R0 ;  /* 0x0000001fff057819 */ /* 0x000fe20000011400 */
[C---:B------:R-:W-:Y:S02]  /*0150*/  IMAD.SHL.U32 R7, R0.reuse, 0x4, RZ ;  /* 0x0000000400077824 */ /* 0x040fe400078e00ff */
[----:B------:R-:W-:Y:S01]  /*0160*/  IMAD.MOV.U32 R9, RZ, RZ, RZ ;  /* 0x000000ffff097224 */ /* 0x000fe200078e00ff */
[----:B------:R-:W-:Y:S01]  /*0170*/  SHF.L.U64.HI R8, R0, 0x2, R5 ;  /* 0x0000000200087819 */ /* 0x000fe20000010205 */
[----:B------:R-:W-:Y:S01]  /*0180*/  USHF.R.S32.HI UR10, URZ, 0x1f, UR6 ;  /* 0x0000001fff0a7899 */ /* 0x000fe20008011406 */
[----:B------:R-:W1:Y:S01]  /*0190*/  LDCU.64 UR8, c[0x0][0x358] ;  /* 0x00006b00ff0877ac */ /* 0x000e620008000a00 */
[----:B------:R-:W-:Y:S02]  /*01a0*/  ULOP3.LUT UR6, UR6, 0xfffffff8, URZ, 0xc0, !UPT ;  /* 0xfffffff806067892 */ /* 0x000fe4000f8ec0ff */
[----:B0-----:R-:W-:-:S12]  /*01b0*/  USHF.R.S32.HI UR5, URZ, 0x1f, UR5 ;  /* 0x0000001fff057899 */ /* 0x001fd80008011405 */
.L_x_8:
[----:B0-----:R-:W0:Y:S01]  /*01c0*/  LDCU UR4, c[0x0][0x380] ;  /* 0x00007000ff0477ac */ /* 0x001e220008000800 */
[----:B------:R-:W-:Y:S01]  /*01d0*/  BSSY.RECONVERGENT B0, `(.L_x_0) ;  /* 0x00000c5000007945 */ /* 0x000fe20003800200 */
[----:B0-----:R-:W-:-:S04]  /*01e0*/  ISETP.GE.U32.AND P0, PT, R2, UR4, PT ;  /* 0x0000000402007c0c */ /* 0x001fc8000bf06070 */
[----:B------:R-:W-:-:S13]  /*01f0*/  ISETP.GE.U32.AND.EX P0, PT, RZ, UR5, PT, P0 ;  /* 0x00000005ff007c0c */ /* 0x000fda000bf06100 */
[----:B------:R-:W-:Y:S05]  /*0200*/  @P0 BRA `(.L_x_1) ;  /* 0x0000000c00040947 */ /* 0x000fea0003800000 */
[----:B------:R-:W0:Y:S01]  /*0210*/  LDCU.64 UR12, c[0x0][0x3a0] ;  /* 0x00007400ff0c77ac */ /* 0x000e220008000a00 */
[----:B------:R-:W-:Y:S02]  /*0220*/  HFMA2 R11, -RZ, RZ, 0, 0 ;  /* 0x00000000ff0b7431 */ /* 0x000fe400000001ff */
[----:B------:R-:W-:Y:S01]  /*0230*/  IMAD.MOV.U32 R10, RZ, RZ, R2 ;  /* 0x000000ffff0a7224 */ /* 0x000fe200078e0002 */
[----:B0-----:R-:W-:-:S04]  /*0240*/  LEA RZ, P0, R6, UR12, 0x2 ;  /* 0x0000000c06ff7c11 */ /* 0x001fc8000f8010ff */
[----:B------:R-:W-:-:S09]  /*0250*/  LEA.HI.X R22, R6, UR13, R9, 0x2, P0 ;  /* 0x0000000d06167c11 */ /* 0x000fd200080f1409 */
.L_x_7:
[----:B0-----:R-:W0:Y:S01]  /*0260*/  LDCU UR4, c[0x0][0x388] ;  /* 0x00007100ff0477ac */ /* 0x001e220008000800 */
[----:B------:R-:W-:Y:S01]  /*0270*/  CS2R R18, SRZ ;  /* 0x0000000000127805 */ /* 0x000fe2000001ff00 */
[----:B------:R-:W-:Y:S01]  /*0280*/  IMAD.MOV.U32 R23, RZ, RZ, RZ ;  /* 0x000000ffff177224 */ /* 0x000fe200078e00ff */
[----:B0-----:R-:W-:Y:S02]  /*0290*/  UISETP.GE.U32.AND UP0, UPT, UR4, 0x8, UPT ;  /* 0x000000080400788c */ /* 0x001fe4000bf06070 */
[----:B------:R-:W-:Y:S02]  /*02a0*/  IMAD R15, R11, UR4, RZ ;  /* 0x000000040b0f7c24 */ /* 0x000fe4000f8e02ff */
[----:B------:R-:W-:-:S04]  /*02b0*/  IMAD.WIDE.U32 R12, R10, UR4, RZ ;  /* 0x000000040a0c7c25 */ /* 0x000fc8000f8e00ff */
[----:B------:R-:W-:-:S04]  /*02c0*/  IMAD R15, R10, UR10, R15 ;  /* 0x0000000a0a0f7c24 */ /* 0x000fc8000f8e020f */
[----:B------:R-:W-:Y:S01]  /*02d0*/  IMAD.IADD R24, R13, 0x1, R15 ;  /* 0x000000010d187824 */ /* 0x000fe200078e020f */
[----:B------:R-:W-:Y:S06]  /*02e0*/  BRA.U !UP0, `(.L_x_2) ;  /* 0x00000005080c7547 */ /* 0x000fec000b800000 */
[----:B------:R-:W0:Y:S01]  /*02f0*/  LDCU.64 UR12, c[0x0][0x398] ;  /* 0x00007300ff0c77ac */ /* 0x000e220008000a00 */
[----:B------:R-:W-:Y:S01]  /*0300*/  IMAD R14, R10, UR10, RZ ;  /* 0x0000000a0a0e7c24 */ /* 0x000fe2000f8e02ff */
[----:B------:R-:W-:Y:S01]  /*0310*/  MOV R23, UR6 ;  /* 0x0000000600177c02 */ /* 0x000fe20008000f00 */
[----:B------:R-:W-:Y:S01]  /*0320*/  IMAD.MOV.U32 R18, RZ, RZ, RZ ;  /* 0x000000ffff127224 */ /* 0x000fe200078e00ff */
[----:B------:R-:W2:Y:S01]  /*0330*/  LDCU UR7, c[0x0][0x3a0] ;  /* 0x00007400ff0777ac */ /* 0x000ea20008000800 */
[----:B------:R-:W-:Y:S02]  /*0340*/  IMAD R21, R11, UR4, R14 ;  /* 0x000000040b157c24 */ /* 0x000fe4000f8e020e */
[----:B------:R-:W-:Y:S02]  /*0350*/  IMAD.MOV.U32 R25, RZ, RZ, R22 ;  /* 0x000000ffff197224 */ /* 0x000fe400078e0016 */
[----:B------:R-:W-:Y:S01]  /*0360*/  IMAD.U32 R26, RZ, RZ, UR10 ;  /* 0x0000000aff1a7e24 */ /* 0x000fe2000f8e00ff */
[----:B------:R-:W-:-:S02]  /*0370*/  IADD3 R21, PT, PT, R21, R13, RZ ;  /* 0x0000000d15157210 */ /* 0x000fc40007ffe0ff */
[----:B0-----:R-:W-:-:S04]  /*0380*/  LEA R20, P0, R12, UR12, 0x2 ;  /* 0x0000000c0c147c11 */ /* 0x001fc8000f8010ff */
[----:B------:R-:W-:Y:S02]  /*0390*/  IADD3 R20, P1, PT, R20, 0x10, RZ ;  /* 0x0000001014147810 */ /* 0x000fe40007f3e0ff */
[----:B------:R-:W-:Y:S02]  /*03a0*/  LEA.HI.X R21, R12, UR13, R21, 0x2, P0 ;  /* 0x0000000d0c157c11 */ /* 0x000fe400080f1415 */
[----:B--2---:R-:W-:-:S03]  /*03b0*/  LEA R28, R6, UR7, 0x2 ;  /* 0x00000007061c7c11 */ /* 0x004fc6000f8e10ff */
[----:B------:R-:W-:-:S07]  /*03c0*/  IMAD.X R21, RZ, RZ, R21, P1 ;  /* 0x000000ffff157224 */ /* 0x000fce00008e0615 */
.L_x_3:
[----:B------:R-:W-:Y:S01]  /*03d0*/  MOV R14, R20 ;  /* 0x00000014000e7202 */ /* 0x000fe20000000f00 */
[----:B------:R-:W-:Y:S02]  /*03e0*/  IMAD.MOV.U32 R15, RZ, RZ, R21 ;  /* 0x000000ffff0f7224 */ /* 0x000fe400078e0015 */
[----:B------:R-:W-:-:S03]  /*03f0*/  IMAD.MOV.U32 R29, RZ, RZ, R25 ;  /* 0x000000ffff1d7224 */ /* 0x000fc600078e0019 */
[----:B-1----:R-:W2:Y:S04]  /*0400*/  LDG.E.CONSTANT R19, desc[UR8][R14.64+-0x10] ;  /* 0xfffff0080e137981 */ /* 0x002ea8000c1e9900 */
[----:B------:R-:W2:Y:S01]  /*0410*/  LDG.E.CONSTANT R20, desc[UR8][R28.64] ;  /* 0x000000081c147981 */ /* 0x000ea2000c1e9900 */
[----:B------:R-:W-:-:S03]  /*0420*/  IADD3 R16, P0, PT, R28, R7, RZ ;  /* 0x000000071c107210 */ /* 0x000fc60007f1e0ff */
[----:B------:R-:W3:Y:S01]  /*0430*/  LDG.E.CONSTANT R21, desc[UR8][R14.64+-0xc] ;  /* 0xfffff4080e157981 */ /* 0x000ee2000c1e9900 */
[----:B------:R-:W-:-:S05]  /*0440*/  IADD3.X R17, PT, PT, R25, R8, RZ, P0, !PT ;  /* 0x0000000819117210 */ /* 0x000fca00007fe4ff */
[----:B------:R-:W3:Y:S04]  /*0450*/  LDG.E.CONSTANT R27, desc[UR8][R16.64] ;  /* 0x00000008101b7981 */ /* 0x000ee8000c1e9900 */
[----:B------:R-:W4:Y:S01]  /*0460*/  LDG.E.CONSTANT R29, desc[UR8][R14.64+-0x8] ;  /* 0xfffff8080e1d7981 */ /* 0x000f22000c1e9900 */
[----:B--2---:R-:W-:Y:S01]  /*0470*/  IMAD R20, R19, R20, R18 ;  /* 0x0000001413147224 */ /* 0x004fe200078e0212 */
[----:B------:R-:W-:-:S05]  /*0480*/  IADD3 R18, P0, PT, R16, R7, RZ ;  /* 0x0000000710127210 */ /* 0x000fca0007f1e0ff */
[----:B------:R-:W-:-:S05]  /*0490*/  IMAD.X R19, R17, 0x1, R8, P0 ;  /* 0x0000000111137824 */ /* 0x000fca00000e0608 */
[----:B------:R-:W4:Y:S01]  /*04a0*/  LDG.E.CONSTANT R16, desc[UR8][R18.64] ;  /* 0x0000000812107981 */ /* 0x000f22000c1e9900 */
[----:B---3--:R-:W-:Y:S01]  /*04b0*/  IMAD R27, R21, R27, R20 ;  /* 0x0000001b151b7224 */ /* 0x008fe200078e0214 */
[----:B------:R-:W-:-:S05]  /*04c0*/  IADD3 R20, P0, PT, R18, R7, RZ ;  /* 0x0000000712147210 */ /* 0x000fca0007f1e0ff */
[----:B------:R-:W-:-:S05]  /*04d0*/  IMAD.X R21, R19, 0x1, R8, P0 ;  /* 0x0000000113157824 */ /* 0x000fca00000e0608 */
[----:B------:R-:W2:Y:S01]  /*04e0*/  LDG.E.CONSTANT R18, desc[UR8][R20.64] ;  /* 0x0000000814127981 */ /* 0x000ea2000c1e9900 */
[----:B----4-:R-:W-:-:S03]  /*04f0*/  IMAD R27, R29, R16, R27 ;  /* 0x000000101d1b7224 */ /* 0x010fc600078e021b */
[----:B------:R-:W2:Y:S01]  /*0500*/  LDG.E.CONSTANT R29, desc[UR8][R14.64+-0x4] ;  /* 0xfffffc080e1d7981 */ /* 0x000ea2000c1e9900 */
[----:B------:R-:W-:-:S04]  /*0510*/  IADD3 R16, P0, PT, R20, R7, RZ ;  /* 0x0000000714107210 */ /* 0x000fc80007f1e0ff */
[----:B------:R-:W-:-:S05]  /*0520*/  IADD3.X R17, PT, PT, R21, R8, RZ, P0, !PT ;  /* 0x0000000815117210 */ /* 0x000fca00007fe4ff */
[----:B------:R-:W3:Y:S01]  /*0530*/  LDG.E.CONSTANT R20, desc[UR8][R16.64] ;  /* 0x0000000810147981 */ /* 0x000ee2000c1e9900 */
[----:B--2---:R-:W-:-:S03]  /*0540*/  IMAD R27, R29, R18, R27 ;  /* 0x000000121d1b7224 */ /* 0x004fc600078e021b */
[----:B------:R-:W3:Y:S01]  /*0550*/  LDG.E.CONSTANT R29, desc[UR8][R14.64] ;  /* 0x000000080e1d7981 */ /* 0x000ee2000c1e9900 */
[----:B------:R-:W-:-:S05]  /*0560*/  IADD3 R18, P0, PT, R16, R7, RZ ;  /* 0x0000000710127210 */ /* 0x000fca0007f1e0ff */
[----:B------:R-:W-:Y:S02]  /*0570*/  IMAD.X R19, R17, 0x1, R8, P0 ;  /* 0x0000000111137824 */ /* 0x000fe400000e0608 */
[----:B---3--:R-:W-:-:S03]  /*0580*/  IMAD R27, R29, R20, R27 ;  /* 0x000000141d1b7224 */ /* 0x008fc600078e021b */
[----:B------:R-:W2:Y:S04]  /*0590*/  LDG.E.CONSTANT R29, desc[UR8][R18.64] ;  /* 0x00000008121d7981 */ /* 0x000ea8000c1e9900 */
[----:B------:R-:W2:Y:S01]  /*05a0*/  LDG.E.CONSTANT R20, desc[UR8][R14.64+0x4] ;  /* 0x000004080e147981 */ /* 0x000ea2000c1e9900 */
[C---:B------:R-:W-:Y:S02]  /*05b0*/  LEA R28, P1, R0.reuse, R28, 0x5 ;  /* 0x0000001c001c7211 */ /* 0x040fe400078228ff */
[----:B------:R-:W-:-:S04]  /*05c0*/  SHF.L.U64.HI R16, R0, 0x5, R5 ;  /* 0x0000000500107819 */ /* 0x000fc80000010205 */
[----:B------:R-:W-:Y:S01]  /*05d0*/  IADD3.X R25, PT, PT, R25, R16, RZ, P1, !PT ;  /* 0x0000001019197210 */ /* 0x000fe20000ffe4ff */
[----:B--2---:R-:W-:Y:S01]  /*05e0*/  IMAD R27, R20, R29, R27 ;  /* 0x0000001d141b7224 */ /* 0x004fe200078e021b */
[-C--:B------:R-:W-:Y:S01]  /*05f0*/  IADD3 R20, P0, PT, R18, R7.reuse, RZ ;  /* 0x0000000712147210 */ /* 0x080fe20007f1e0ff */
[----:B------:R-:W2:Y:S04]  /*0600*/  LDG.E.CONSTANT R29, desc[UR8][R14.64+0x8] ;  /* 0x000008080e1d7981 */ /* 0x000ea8000c1e9900 */
[--C-:B------:R-:W-:Y:S01]  /*0610*/  IMAD.X R21, R19, 0x1, R8.reuse, P0 ;  /* 0x0000000113157824 */ /* 0x100fe200000e0608 */
[----:B------:R-:W-:Y:S01]  /*0620*/  IADD3 R16, P0, PT, R20, R7, RZ ;  /* 0x0000000714107210 */ /* 0x000fe20007f1e0ff */
[----:B------:R-:W3:Y:S04]  /*0630*/  LDG.E.CONSTANT R19, desc[UR8][R14.64+0xc] ;  /* 0x00000c080e137981 */ /* 0x000ee8000c1e9900 */
[----:B------:R-:W-:Y:S01]  /*0640*/  IMAD.X R17, R21, 0x1, R8, P0 ;  /* 0x0000000115117824 */ /* 0x000fe200000e0608 */
[----:B------:R0:W2:Y:S04]  /*0650*/  LDG.E.CONSTANT R18, desc[UR8][R20.64] ;  /* 0x0000000814127981 */ /* 0x0000a8000c1e9900 */
[----:B------:R-:W3:Y:S01]  /*0660*/  LDG.E.CONSTANT R16, desc[UR8][R16.64] ;  /* 0x0000000810107981 */ /* 0x000ee2000c1e9900 */
[----:B------:R-:W-:-:S04]  /*0670*/  IADD3 R23, P0, PT, R23, -0x8, RZ ;  /* 0xfffffff817177810 */ /* 0x000fc80007f1e0ff */
[----:B------:R-:W-:Y:S02]  /*0680*/  IADD3.X R26, PT, PT, R26, -0x1, RZ, P0, !PT ;  /* 0xffffffff1a1a7810 */ /* 0x000fe400007fe4ff */
[----:B------:R-:W-:-:S04]  /*0690*/  ISETP.NE.U32.AND P0, PT, R23, RZ, PT ;  /* 0x000000ff1700720c */ /* 0x000fc80003f05070 */
[----:B------:R-:W-:Y:S02]  /*06a0*/  ISETP.NE.AND.EX P0, PT, R26, RZ, PT, P0 ;  /* 0x000000ff1a00720c */ /* 0x000fe40003f05300 */
[----:B0-----:R-:W-:-:S05]  /*06b0*/  IADD3 R20, P1, PT, R14, 0x20, RZ ;  /* 0x000000200e147810 */ /* 0x001fca0007f3e0ff */
[----:B------:R-:W-:Y:S02]  /*06c0*/  IMAD.X R21, RZ, RZ, R15, P1 ;  /* 0x000000ffff157224 */ /* 0x000fe400008e060f */
[----:B--2---:R-:W-:-:S04]  /*06d0*/  IMAD R18, R29, R18, R27 ;  /* 0x000000121d127224 */ /* 0x004fc800078e021b */
[----:B---3--:R-:W-:Y:S01]  /*06e0*/  IMAD R18, R19, R16, R18 ;  /* 0x0000001013127224 */ /* 0x008fe200078e0212 */
[----:B------:R-:W-:Y:S06]  /*06f0*/  @P0 BRA `(.L_x_3) ;  /* 0xfffffffc00340947 */ /* 0x000fec000383ffff */
[----:B------:R-:W-:Y:S01]  /*0700*/  MOV R19, UR6 ;  /* 0x0000000600137c02 */ /* 0x000fe20008000f00 */
[----:B------:R-:W-:-:S07]  /*0710*/  IMAD.U32 R23, RZ, RZ, UR10 ;  /* 0x0000000aff177e24 */ /* 0x000fce000f8e00ff */
.L_x_2:
[----:B------:R-:W0:Y:S02]  /*0720*/  LDCU UR4, c[0x0][0x388] ;  /* 0x00007100ff0477ac */ /* 0x000e240008000800 */
[----:B0-----:R-:W-:-:S04]  /*0730*/  ULOP3.LUT UR4, UR4, 0x7, URZ, 0xc0, !UPT ;  /* 0x0000000704047892 */ /* 0x001fc8000f8ec0ff */
[----:B------:R-:W-:-:S09]  /*0740*/  UISETP.NE.AND UP0, UPT, UR4, URZ, UPT ;  /* 0x000000ff0400728c */ /* 0x000fd2000bf05270 */
[----:B------:R-:W-:Y:S05]  /*0750*/  BRA.U !UP0, `(.L_x_4) ;  /* 0x0000000508687547 */ /* 0x000fea000b800000 */
[----:B------:R-:W0:Y:S01]  /*0760*/  LDCU UR7, c[0x0][0x388] ;  /* 0x00007100ff0777ac */ /* 0x000e220008000800 */
[----:B------:R-:W-:-:S04]  /*0770*/  UIADD3 UR4, UPT, UPT, UR4, -0x1, URZ ;  /* 0xffffffff04047890 */ /* 0x000fc8000fffe0ff */
[----:B------:R-:W-:Y:S02]  /*0780*/  UISETP.GE.U32.AND UP0, UPT, UR4, 0x3, UPT ;  /* 0x000000030400788c */ /* 0x000fe4000bf06070 */
[----:B0-----:R-:W-:-:S04]  /*0790*/  ULOP3.LUT UR7, UR7, 0x3, URZ, 0xc0, !UPT ;  /* 0x0000000307077892 */ /* 0x001fc8000f8ec0ff */
[----:B------:R-:W-:-:S03]  /*07a0*/  UISETP.NE.AND UP1, UPT, UR7, URZ, UPT ;  /* 0x000000ff0700728c */ /* 0x000fc6000bf25270 */
[----:B------:R-:W-:Y:S08]  /*07b0*/  BRA.U !UP0, `(.L_x_5) ;  /* 0x00000001088c7547 */ /* 0x000ff0000b800000 */
[----:B------:R-:W0:Y:S01]  /*07c0*/  LDCU UR4, c[0x0][0x384] ;  /* 0x00007080ff0477ac */ /* 0x000e220008000800 */
[----:B------:R-:W-:Y:S01]  /*07d0*/  MOV R15, R9 ;  /* 0x00000009000f7202 */ /* 0x000fe20000000f00 */
[----:B------:R-:W-:Y:S01]  /*07e0*/  IMAD.MOV.U32 R14, RZ, RZ, R6 ;  /* 0x000000ffff0e7224 */ /* 0x000fe200078e0006 */
[----:B------:R-:W-:Y:S01]  /*07f0*/  IADD3 R21, P0, PT, R19, R12, RZ ;  /* 0x0000000c13157210 */ /* 0x000fe20007f1e0ff */
[----:B------:R-:W2:Y:S01]  /*0800*/  LDCU.64 UR12, c[0x0][0x398] ;  /* 0x00007300ff0c77ac */ /* 0x000ea20008000a00 */
[----:B------:R-:W3:Y:S03]  /*0810*/  LDCU.64 UR14, c[0x0][0x3a0] ;  /* 0x00007400ff0e77ac */ /* 0x000ee60008000a00 */
[C---:B------:R-:W-:Y:S02]  /*0820*/  IMAD.X R26, R23.reuse, 0x1, R24, P0 ;  /* 0x00000001171a7824 */ /* 0x040fe400000e0618 */
[----:B0-----:R-:W-:-:S02]  /*0830*/  IMAD R20, R23, UR4, RZ ;  /* 0x0000000417147c24 */ /* 0x001fc4000f8e02ff */
[----:B------:R-:W-:-:S04]  /*0840*/  IMAD.WIDE.U32 R16, R19, UR4, R14 ;  /* 0x0000000413107c25 */ /* 0x000fc8000f8e000e */
[----:B------:R-:W-:Y:S01]  /*0850*/  IMAD R15, R5, R19, R20 ;  /* 0x00000013050f7224 */ /* 0x000fe200078e0214 */
[----:B--2---:R-:W-:Y:S02]  /*0860*/  LEA R20, P0, R21, UR12, 0x2 ;  /* 0x0000000c15147c11 */ /* 0x004fe4000f8010ff */
[----:B---3--:R-:W-:Y:S01]  /*0870*/  LEA R14, P1, R16, UR14, 0x2 ;  /* 0x0000000e100e7c11 */ /* 0x008fe2000f8210ff */
[----:B------:R-:W-:Y:S01]  /*0880*/  IMAD.IADD R15, R17, 0x1, R15 ;  /* 0x00000001110f7824 */ /* 0x000fe200078e020f */
[----:B------:R-:W-:-:S04]  /*0890*/  LEA.HI.X R21, R21, UR13, R26, 0x2, P0 ;  /* 0x0000000d15157c11 */ /* 0x000fc800080f141a */
[----:B------:R-:W-:Y:S01]  /*08a0*/  LEA.HI.X R15, R16, UR15, R15, 0x2, P1 ;  /* 0x0000000f100f7c11 */ /* 0x000fe200088f140f */
[----:B-1----:R-:W2:Y:S04]  /*08b0*/  LDG.E.CONSTANT R17, desc[UR8][R20.64] ;  /* 0x0000000814117981 */ /* 0x002ea8000c1e9900 */
[----:B------:R-:W2:Y:S01]  /*08c0*/  LDG.E.CONSTANT R25, desc[UR8][R14.64] ;  /* 0x000000080e197981 */ /* 0x000ea2000c1e9900 */
[----:B------:R-:W-:-:S03]  /*08d0*/  IADD3 R16, P0, PT, R14, R7, RZ ;  /* 0x000000070e107210 */ /* 0x000fc60007f1e0ff */
[----:B------:R-:W3:Y:S01]  /*08e0*/  LDG.E.CONSTANT R29, desc[UR8][R20.64+0x4] ;  /* 0x00000408141d7981 */ /* 0x000ee2000c1e9900 */
[----:B------:R-:W-:-:S03]  /*08f0*/  IADD3 R26, P1, PT, R16, R7, RZ ;  /* 0x00000007101a7210 */ /* 0x000fc60007f3e0ff */
[----:B------:R-:W4:Y:S01]  /*0900*/  LDG.E.CONSTANT R28, desc[UR8][R20.64+0xc] ;  /* 0x00000c08141c7981 */ /* 0x000f22000c1e9900 */
[----:B--2---:R-:W-:Y:S01]  /*0910*/  IMAD R18, R17, R25, R18 ;  /* 0x0000001911127224 */ /* 0x004fe200078e0212 */
[----:B------:R-:W-:Y:S02]  /*0920*/  IADD3.X R17, PT, PT, R15, R8, RZ, P0, !PT ;  /* 0x000000080f117210 */ /* 0x000fe400007fe4ff */
[----:B------:R-:W2:Y:S01]  /*0930*/  LDG.E.CONSTANT R25, desc[UR8][R20.64+0x8] ;  /* 0x0000080814197981 */ /* 0x000ea2000c1e9900 */
[----:B------:R-:W-:Y:S02]  /*0940*/  IADD3 R14, P0, PT, R26, R7, RZ ;  /* 0x000000071a0e7210 */ /* 0x000fe40007f1e0ff */
[--C-:B------:R-:W-:Y:S01]  /*0950*/  IMAD.X R27, R17, 0x1, R8.reuse, P1 ;  /* 0x00000001111b7824 */ /* 0x100fe200008e0608 */
[----:B------:R-:W3:Y:S03]  /*0960*/  LDG.E.CONSTANT R16, desc[UR8][R16.64] ;  /* 0x0000000810107981 */ /* 0x000ee6000c1e9900 */
[----:B------:R-:W-:Y:S01]  /*0970*/  IMAD.X R15, R27, 0x1, R8, P0 ;  /* 0x000000011b0f7824 */ /* 0x000fe200000e0608 */
[----:B------:R-:W2:Y:S04]  /*0980*/  LDG.E.CONSTANT R26, desc[UR8][R26.64] ;  /* 0x000000081a1a7981 */ /* 0x000ea8000c1e9900 */
[----:B------:R-:W4:Y:S01]  /*0990*/  LDG.E.CONSTANT R14, desc[UR8][R14.64] ;  /* 0x000000080e0e7981 */ /* 0x000f22000c1e9900 */
[----:B------:R-:W-:-:S04]  /*09a0*/  IADD3 R19, P0, PT, R19, 0x4, RZ ;  /* 0x0000000413137810 */ /* 0x000fc80007f1e0ff */
[----:B------:R-:W-:Y:S01]  /*09b0*/  IADD3.X R23, PT, PT, RZ, R23, RZ, P0, !PT ;  /* 0x00000017ff177210 */ /* 0x000fe200007fe4ff */
[----:B---3--:R-:W-:-:S04]  /*09c0*/  IMAD R18, R29, R16, R18 ;  /* 0x000000101d127224 */ /* 0x008fc800078e0212 */
[----:B--2---:R-:W-:-:S04]  /*09d0*/  IMAD R25, R25, R26, R18 ;  /* 0x0000001a19197224 */ /* 0x004fc800078e0212 */
[----:B----4-:R-:W-:-:S07]  /*09e0*/  IMAD R18, R28, R14, R25 ;  /* 0x0000000e1c127224 */ /* 0x010fce00078e0219 */
.L_x_5:
[----:B------:R-:W-:Y:S05]  /*09f0*/  BRA.U !UP1, `(.L_x_4) ;  /* 0x0000000109c07547 */ /* 0x000fea000b800000 */
[----:B------:R-:W0:Y:S01]  /*0a00*/  LDCU UR4, c[0x0][0x388] ;  /* 0x00007100ff0477ac */ /* 0x000e220008000800 */
[----:B------:R-:W-:Y:S02]  /*0a10*/  UISETP.NE.AND UP0, UPT, UR7, 0x1, UPT ;  /* 0x000000010700788c */ /* 0x000fe4000bf05270 */
[----:B0-----:R-:W-:-:S07]  /*0a20*/  ULOP3.LUT UP1, URZ, UR4, 0x1, URZ, 0xc0, !UPT ;  /* 0x0000000104ff7892 */ /* 0x001fce000f82c0ff */
[----:B------:R-:W-:Y:S05]  /*0a30*/  BRA.U !UP0, `(.L_x_6) ;  /* 0x0000000108647547 */ /* 0x000fea000b800000 */
[----:B------:R-:W0:Y:S01]  /*0a40*/  LDCU UR4, c[0x0][0x384] ;  /* 0x00007080ff0477ac */ /* 0x000e220008000800 */
[----:B------:R-:W-:Y:S01]  /*0a50*/  IMAD.MOV.U32 R14, RZ, RZ, R6 ;  /* 0x000000ffff0e7224 */ /* 0x000fe200078e0006 */
[----:B------:R-:W-:Y:S01]  /*0a60*/  IADD3 R17, P0, PT, R19, R12, RZ ;  /* 0x0000000c13117210 */ /* 0x000fe20007f1e0ff */
[----:B------:R-:W-:Y:S01]  /*0a70*/  IMAD.MOV.U32 R15, RZ, RZ, R9 ;  /* 0x000000ffff0f7224 */ /* 0x000fe200078e0009 */
[----:B------:R-:W2:Y:S02]  /*0a80*/  LDCU.64 UR12, c[0x0][0x398] ;  /* 0x00007300ff0c77ac */ /* 0x000ea40008000a00 */
[C---:B------:R-:W-:Y:S01]  /*0a90*/  IADD3.X R26, PT, PT, R23.reuse, R24, RZ, P0, !PT ;  /* 0x00000018171a7210 */ /* 0x040fe200007fe4ff */
[----:B------:R-:W3:Y:S01]  /*0aa0*/  LDCU.64 UR14, c[0x0][0x3a0] ;  /* 0x00007400ff0e77ac */ /* 0x000ee20008000a00 */
[----:B0-----:R-:W-:Y:S02]  /*0ab0*/  IMAD R16, R23, UR4, RZ ;  /* 0x0000000417107c24 */ /* 0x001fe4000f8e02ff */
[----:B------:R-:W-:Y:S01]  /*0ac0*/  IMAD.WIDE.U32 R14, R19, UR4, R14 ;  /* 0x00000004130e7c25 */ /* 0x000fe2000f8e000e */
[----:B--2---:R-:W-:-:S03]  /*0ad0*/  LEA R20, P0, R17, UR12, 0x2 ;  /* 0x0000000c11147c11 */ /* 0x004fc6000f8010ff */
[----:B------:R-:W-:Y:S01]  /*0ae0*/  IMAD R21, R5, R19, R16 ;  /* 0x0000001305157224 */ /* 0x000fe200078e0210 */
[----:B---3--:R-:W-:-:S03]  /*0af0*/  LEA R16, P1, R14, UR14, 0x2 ;  /* 0x0000000e0e107c11 */ /* 0x008fc6000f8210ff */
[----:B------:R-:W-:Y:S01]  /*0b00*/  IMAD.IADD R15, R15, 0x1, R21 ;  /* 0x000000010f0f7824 */ /* 0x000fe200078e0215 */
[----:B------:R-:W-:-:S04]  /*0b10*/  LEA.HI.X R21, R17, UR13, R26, 0x2, P0 ;  /* 0x0000000d11157c11 */ /* 0x000fc800080f141a */
[----:B------:R-:W-:Y:S01]  /*0b20*/  LEA.HI.X R17, R14, UR15, R15, 0x2, P1 ;  /* 0x0000000f0e117c11 */ /* 0x000fe200088f140f */
[----:B-1----:R-:W2:Y:S01]  /*0b30*/  LDG.E.CONSTANT R25, desc[UR8][R20.64] ;  /* 0x0000000814197981 */ /* 0x002ea2000c1e9900 */
[----:B------:R-:W-:-:S03]  /*0b40*/  IADD3 R14, P0, PT, R16, R7, RZ ;  /* 0x00000007100e7210 */ /* 0x000fc60007f1e0ff */
[----:B------:R-:W2:Y:S02]  /*0b50*/  LDG.E.CONSTANT R16, desc[UR8][R16.64] ;  /* 0x0000000810107981 */ /* 0x000ea4000c1e9900 */
[----:B------:R-:W-:Y:S02]  /*0b60*/  IMAD.X R15, R17, 0x1, R8, P0 ;  /* 0x00000001110f7824 */ /* 0x000fe400000e0608 */
[----:B------:R-:W3:Y:S04]  /*0b70*/  LDG.E.CONSTANT R27, desc[UR8][R20.64+0x4] ;  /* 0x00000408141b7981 */ /* 0x000ee8000c1e9900 */
[----:B------:R-:W3:Y:S01]  /*0b80*/  LDG.E.CONSTANT R14, desc[UR8][R14.64] ;  /* 0x000000080e0e7981 */ /* 0x000ee2000c1e9900 */
[----:B------:R-:W-:-:S04]  /*0b90*/  IADD3 R19, P0, PT, R19, 0x2, RZ ;  /* 0x0000000213137810 */ /* 0x000fc80007f1e0ff */
[----:B------:R-:W-:Y:S01]  /*0ba0*/  IADD3.X R23, PT, PT, RZ, R23, RZ, P0, !PT ;  /* 0x00000017ff177210 */ /* 0x000fe200007fe4ff */
[----:B--2---:R-:W-:-:S04]  /*0bb0*/  IMAD R18, R25, R16, R18 ;  /* 0x0000001019127224 */ /* 0x004fc800078e0212 */
[----:B---3--:R-:W-:-:S07]  /*0bc0*/  IMAD R18, R27, R14, R18 ;  /* 0x0000000e1b127224 */ /* 0x008fce00078e0212 */
.L_x_6:
[----:B------:R-:W-:Y:S05]  /*0bd0*/  BRA.U !UP1, `(.L_x_4) ;  /* 0x0000000109487547 */ /* 0x000fea000b800000 */
[----:B------:R-:W0:Y:S01]  /*0be0*/  LDCU UR4, c[0x0][0x384] ;  /* 0x00007080ff0477ac */ /* 0x000e220008000800 */
[----:B------:R-:W-:Y:S01]  /*0bf0*/  IADD3 R15, P0, PT, R19, R12, RZ ;  /* 0x0000000c130f7210 */ /* 0x000fe20007f1e0ff */
[----:B------:R-:W-:Y:S01]  /*0c00*/  IMAD.MOV.U32 R12, RZ, RZ, R6 ;  /* 0x000000ffff0c7224 */ /* 0x000fe200078e0006 */
[----:B------:R-:W2:Y:S01]  /*0c10*/  LDCU.64 UR12, c[0x0][0x398] ;  /* 0x00007300ff0c77ac */ /* 0x000ea20008000a00 */
[----:B------:R-:W-:Y:S01]  /*0c20*/  IMAD.MOV.U32 R13, RZ, RZ, R9 ;  /* 0x000000ffff0d7224 */ /* 0x000fe200078e0009 */
        /* <DEDUP_REMOVED lines=9> */
[----:B------:R-:W-:Y:S02]  /*0cc0*/  LEA.HI.X R15, R12, UR15, R13, 0x2, P1 ;  /* 0x0000000f0c0f7c11 */ /* 0x000fe400088f140d */
[----:B-1----:R-:W2:Y:S04]  /*0cd0*/  LDG.E.CONSTANT R17, desc[UR8][R16.64] ;  /* 0x0000000810117981 */ /* 0x002ea8000c1e9900 */
[----:B------:R-:W2:Y:S02]  /*0ce0*/  LDG.E.CONSTANT R14, desc[UR8][R14.64] ;  /* 0x000000080e0e7981 */ /* 0x000ea4000c1e9900 */
[----:B--2---:R-:W-:-:S07]  /*0cf0*/  IMAD R18, R17, R14, R18 ;  /* 0x0000000e11127224 */ /* 0x004fce00078e0212 */
.L_x_4:
[----:B------:R-:W0:Y:S01]  /*0d00*/  LDCU.64 UR14, c[0x0][0x380] ;  /* 0x00007000ff0e77ac */ /* 0x000e220008000a00 */
[----:B------:R-:W-:Y:S01]  /*0d10*/  MOV R13, R9 ;  /* 0x00000009000d7202 */ /* 0x000fe20000000f00 */
[----:B------:R-:W-:Y:S01]  /*0d20*/  IMAD.MOV.U32 R12, RZ, RZ, R6 ;  /* 0x000000ffff0c7224 */ /* 0x000fe200078e0006 */
[----:B------:R-:W2:Y:S01]  /*0d30*/  LDCU.64 UR12, c[0x0][0x390] ;  /* 0x00007200ff0c77ac */ /* 0x000ea20008000a00 */
[----:B0-----:R-:W-:Y:S02]  /*0d40*/  IMAD R14, R11, UR15, RZ ;  /* 0x0000000f0b0e7c24 */ /* 0x001fe4000f8e02ff */
[----:B------:R-:W-:-:S04]  /*0d50*/  IMAD.WIDE.U32 R12, R10, UR15, R12 ;  /* 0x0000000f0a0c7c25 */ /* 0x000fc8000f8e000c */
[----:B------:R-:W-:Y:S01]  /*0d60*/  IMAD R15, R5, R10, R14 ;  /* 0x0000000a050f7224 */ /* 0x000fe200078e020e */
[----:B--2---:R-:W-:-:S03]  /*0d70*/  LEA R14, P0, R12, UR12, 0x2 ;  /* 0x0000000c0c0e7c11 */ /* 0x004fc6000f8010ff */
[----:B------:R-:W-:-:S05]  /*0d80*/  IMAD.IADD R13, R13, 0x1, R15 ;  /* 0x000000010d0d7824 */ /* 0x000fca00078e020f */
[----:B------:R-:W-:-:S05]  /*0d90*/  LEA.HI.X R15, R12, UR13, R13, 0x2, P0 ;  /* 0x0000000d0c0f7c11 */ /* 0x000fca00080f140d */
[----:B-1----:R-:W2:Y:S01]  /*0da0*/  LDG.E R13, desc[UR8][R14.64] ;  /* 0x000000080e0d7981 */ /* 0x002ea2000c1e1900 */
[----:B------:R-:W-:-:S04]  /*0db0*/  IADD3 R10, P1, PT, R3, R10, RZ ;  /* 0x0000000a030a7210 */ /* 0x000fc80007f3e0ff */
[----:B------:R-:W-:Y:S02]  /*0dc0*/  ISETP.GE.U32.AND P0, PT, R10, UR14, PT ;  /* 0x0000000e0a007c0c */ /* 0x000fe4000bf06070 */
[----:B------:R-:W-:-:S04]  /*0dd0*/  IADD3.X R11, PT, PT, RZ, R11, RZ, P1, !PT ;  /* 0x0000000bff0b7210 */ /* 0x000fc80000ffe4ff */
[----:B------:R-:W-:Y:S01]  /*0de0*/  ISETP.GE.U32.AND.EX P0, PT, R11, UR5, PT, P0 ;  /* 0x000000050b007c0c */ /* 0x000fe2000bf06100 */
[----:B--2---:R-:W-:-:S05]  /*0df0*/  IMAD.IADD R13, R13, 0x1, R18 ;  /* 0x000000010d0d7824 */ /* 0x004fca00078e0212 */
[----:B------:R0:W-:Y:S07]  /*0e00*/  STG.E desc[UR8][R14.64], R13 ;  /* 0x0000000d0e007986 */ /* 0x0001ee000c101908 */
[----:B------:R-:W-:Y:S05]  /*0e10*/  @!P0 BRA `(.L_x_7) ;  /* 0xfffffff400108947 */ /* 0x000fea000383ffff */
.L_x_1:
[----:B-1----:R-:W-:Y:S05]  /*0e20*/  BSYNC.RECONVERGENT B0 ;  /* 0x0000000000007941 */ /* 0x002fea0003800200 */
.L_x_0:
[----:B------:R-:W1:Y:S01]  /*0e30*/  LDCU UR4, c[0x0][0x384] ;  /* 0x00007080ff0477ac */ /* 0x000e620008000800 */
[----:B------:R-:W-:-:S05]  /*0e40*/  IADD3 R6, P0, PT, R4, R6, RZ ;  /* 0x0000000604067210 */ /* 0x000fca0007f1e0ff */
[----:B------:R-:W-:Y:S01]  /*0e50*/  IMAD.X R9, RZ, RZ, R9, P0 ;  /* 0x000000ffff097224 */ /* 0x000fe200000e0609 */
[----:B-1----:R-:W-:-:S04]  /*0e60*/  ISETP.GE.U32.AND P0, PT, R6, UR4, PT ;  /* 0x0000000406007c0c */ /* 0x002fc8000bf06070 */
[----:B------:R-:W-:-:S13]  /*0e70*/  ISETP.GE.U32.AND.EX P0, PT, R9, R5, PT, P0 ;  /* 0x000000050900720c */ /* 0x000fda0003f06100 */
[----:B------:R-:W-:Y:S05]  /*0e80*/  @!P0 BRA `(.L_x_8) ;  /* 0xfffffff000cc8947 */ /* 0x000fea000383ffff */
[----:B------:R-:W-:Y:S05]  /*0e90*/  EXIT ;  /* 0x000000000000794d */ /* 0x000fea0003800000 */
.L_x_9:
[----:B------:R-:W-:-:S00]  /*0ea0*/  BRA `(.L_x_9) ;  /* 0xfffffffc00fc7947 */ /* 0x000fc0000383ffff */
[----:B------:R-:W-:-:S00]  /*0eb0*/  NOP ;  /* 0x0000000000007918 */ /* 0x000fc00000000000 */
        /* <DEDUP_REMOVED lines=12> */
.L_x_10:


//--------------------- .nv.shared.reserved.0     --------------------------
	.section	.nv.shared.reserved.0,"aw",@nobits
	.weak		__nv_reservedSMEM_offset_0_alias
	.size		__nv_reservedSMEM_offset_0_alias, 0, 64
	.other		__nv_reservedSMEM_offset_0_alias,@"STO_CUDA_RESERVED_SHARED STV_DEFAULT"
__nv_reservedSMEM_offset_0_alias:
	.zero		0
	.zero		64


//--------------------- .nv.constant0._Z11gpu_gemm_nnIiEviiiPT_PKS0_S3_ --------------------------
	.section	.nv.constant0._Z11gpu_gemm_nnIiEviiiPT_PKS0_S3_,"a",@progbits
	.sectionflags	@""
	.align	4
.nv.constant0._Z11gpu_gemm_nnIiEviiiPT_PKS0_S3_:
	.zero		936


//--------------------- SYMBOLS --------------------------

	.type		.nv.reservedSmem.offset0,@object
	.size		.nv.reservedSmem.offset0,0x4
